//
// Generated by NVIDIA NVVM Compiler
//
// Compiler Build ID: CL-36424714
// Cuda compilation tools, release 13.0, V13.0.88
// Based on NVVM 20.0.0
//

.version 9.0
.target sm_100
.address_size 64

	// .globl	_Z18infiniteLoopKernelv
.extern .func  (.param .b32 func_retval0) vprintf
(
	.param .b64 vprintf_param_0,
	.param .b64 vprintf_param_1
)
;
.global .align 1 .b8 $str[20] = {84, 104, 114, 101, 97, 100, 32, 37, 100, 32, 102, 105, 110, 105, 115, 104, 101, 100, 10};

.visible .entry _Z18infiniteLoopKernelv()
{
	.local .align 8 .b8 	__local_depot0[8];
	.reg .b64 	%SP;
	.reg .b64 	%SPL;
	.reg .b32 	%r<4>;
	.reg .b64 	%rd<5>;

	mov.u64 	%SPL, __local_depot0;
	cvta.local.u64 	%SP, %SPL;
	mov.u32 	%r1, %tid.x;
	add.u64 	%rd1, %SP, 0;
	add.u64 	%rd2, %SPL, 0;
	st.local.u32 	[%rd2], %r1;
	mov.u64 	%rd3, $str;
	cvta.global.u64 	%rd4, %rd3;
	{ // callseq 0, 0
	.param .b64 param0;
	st.param.b64 	[param0], %rd4;
	.param .b64 param1;
	st.param.b64 	[param1], %rd1;
	.param .b32 retval0;
	call.uni (retval0), 
	vprintf, 
	(
	param0, 
	param1
	);
	ld.param.b32 	%r2, [retval0];
	} // callseq 0
	ret;

}


// ===== COMPILED SASS (sm_100) =====

	.target	sm_100

	.elftype	@"ET_EXEC"


//--------------------- .note.nv.tkinfo           --------------------------
	.section	.note.nv.tkinfo,"",@"SHT_NOTE"
	.sectionflags	@"SHF_NOTE_NV_TKINFO"
	.tkinfo
        /*0018*/ 	.word	0x00000002
        /*0030*/ 	.string	""
        /*0030*/ 	.string	"ptxas"
        /*0030*/ 	.string	"Cuda compilation tools, release 13.0, V13.0.88"
        /*0030*/ 	.string	"Build cuda_13.0.r13.0/compiler.36424714_0"
        /*0030*/ 	.string	"-arch sm_100 -m 64 "



//--------------------- .note.nv.cuinfo           --------------------------
	.section	.note.nv.cuinfo,"",@"SHT_NOTE"
	.sectionflags	@"SHF_NOTE_NV_CUINFO"
        /*0018*/ 	.short	0x0002
        /*001a*/ 	.short	0x0064
        /*001c*/ 	.short	0x0082
	.zero		2


//--------------------- .nv.info                  --------------------------
	.section	.nv.info,"",@"SHT_CUDA_INFO"
	.align	4


	//----- nvinfo : EIATTR_REGCOUNT
	.align		4
        /*0000*/ 	.byte	0x04, 0x2f
        /*0002*/ 	.short	(.L_2 - .L_1)
	.align		4
.L_1:
        /*0004*/ 	.word	index@(_Z18infiniteLoopKernelv)
        /*0008*/ 	.word	0x00000018


	//----- nvinfo : EIATTR_FRAME_SIZE
	.align		4
.L_2:
        /*000c*/ 	.byte	0x04, 0x11
        /*000e*/ 	.short	(.L_4 - .L_3)
	.align		4
.L_3:
        /*0010*/ 	.word	index@(_Z18infiniteLoopKernelv)
        /*0014*/ 	.word	0x00000008


	//----- nvinfo : EIATTR_MIN_STACK_SIZE
	.align		4
.L_4:
        /*0018*/ 	.byte	0x04, 0x12
        /*001a*/ 	.short	(.L_6 - .L_5)
	.align		4
.L_5:
        /*001c*/ 	.word	index@(_Z18infiniteLoopKernelv)
        /*0020*/ 	.word	0x00000008
.L_6:


//--------------------- .nv.compat                --------------------------
	.section	.nv.compat,"",@"SHT_CUDA_COMPAT_INFO"
	.align	4
        /*0000*/ 	.byte	0x02, 0x09, 0x00, 0x00, 0x02, 0x02, 0x01, 0x00, 0x02, 0x05, 0x05, 0x00, 0x03, 0x07, 0x01, 0x01
        /*0010*/ 	.byte	0x02, 0x03, 0x00, 0x00, 0x02, 0x06, 0x01, 0x00, 0x04, 0x0b, 0x08, 0x00, 0x09, 0x00, 0x00, 0x00
        /*0020*/ 	.byte	0x00, 0x00, 0x00, 0x00


//--------------------- .nv.info._Z18infiniteLoopKernelv --------------------------
	.section	.nv.info._Z18infiniteLoopKernelv,"",@"SHT_CUDA_INFO"
	.sectionflags	@""
	.align	4


	//----- nvinfo : EIATTR_CUDA_API_VERSION
	.align		4
        /*0000*/ 	.byte	0x04, 0x37
        /*0002*/ 	.short	(.L_8 - .L_7)
.L_7:
        /*0004*/ 	.word	0x00000082


	//----- nvinfo : EIATTR_SPARSE_MMA_MASK
	.align		4
.L_8:
        /*0008*/ 	.byte	0x03, 0x50
        /*000a*/ 	.short	0x0000


	//----- nvinfo : EIATTR_MAXREG_COUNT
	.align		4
        /*000c*/ 	.byte	0x03, 0x1b
        /*000e*/ 	.short	0x00ff


	//----- nvinfo : EIATTR_EXTERNS
	.align		4
        /*0010*/ 	.byte	0x04, 0x0f
        /*0012*/ 	.short	(.L_10 - .L_9)


	//   ....[0]....
	.align		4
.L_9:
        /*0014*/ 	.word	index@(vprintf)


	//----- nvinfo : EIATTR_MERCURY_ISA_VERSION
	.align		4
.L_10:
        /*0018*/ 	.byte	0x03, 0x5f
        /*001a*/ 	.short	0x0101


	//----- nvinfo : EIATTR_VRC_CTA_INIT_COUNT
	.align		4
        /*001c*/ 	.byte	0x02, 0x4a
	.zero		1
	.zero		1


	//----- nvinfo : EIATTR_SYSCALL_OFFSETS
	.align		4
        /*0020*/ 	.byte	0x04, 0x46
        /*0022*/ 	.short	(.L_12 - .L_11)


	//   ....[0]....
.L_11:
        /*0024*/ 	.word	0x000000e0


	//----- nvinfo : EIATTR_EXIT_INSTR_OFFSETS
	.align		4
.L_12:
        /*0028*/ 	.byte	0x04, 0x1c
        /*002a*/ 	.short	(.L_14 - .L_13)


	//   ....[0]....
.L_13:
        /*002c*/ 	.word	0x000000f0


	//----- nvinfo : EIATTR_SW_WAR
	.align		4
.L_14:
        /*0030*/ 	.byte	0x04, 0x36
        /*0032*/ 	.short	(.L_16 - .L_15)
.L_15:
        /*0034*/ 	.word	0x00000008
.L_16:


//--------------------- .nv.callgraph             --------------------------
	.section	.nv.callgraph,"",@"SHT_CUDA_CALLGRAPH"
	.align	4
	.sectionentsize	8
	.align		4
        /*0000*/ 	.word	0x00000000
	.align		4
        /*0004*/ 	.word	0xffffffff
	.align		4
        /*0008*/ 	.word	index@(_Z18infiniteLoopKernelv)
	.align		4
        /*000c*/ 	.word	index@(vprintf)
	.align		4
        /*0010*/ 	.word	0x00000000
	.align		4
        /*0014*/ 	.word	0xfffffffe
	.align		4
        /*0018*/ 	.word	0x00000000
	.align		4
        /*001c*/ 	.word	0xfffffffd
	.align		4
        /*0020*/ 	.word	0x00000000
	.align		4
        /*0024*/ 	.word	0xfffffffc


//--------------------- .nv.constant4             --------------------------
	.section	.nv.constant4,"a",@progbits
	.align	8
	.align		8
.nv.constant4:
        /*0000*/ 	.dword	vprintf
	.align		8
        /*0008*/ 	.dword	$str


//--------------------- .text._Z18infiniteLoopKernelv --------------------------
	.section	.text._Z18infiniteLoopKernelv,"ax",@progbits
	.align	128
        .global         _Z18infiniteLoopKernelv
        .type           _Z18infiniteLoopKernelv,@function
        .size           _Z18infiniteLoopKernelv,(.L_x_2 - _Z18infiniteLoopKernelv)
        .other          _Z18infiniteLoopKernelv,@"STO_CUDA_ENTRY STV_DEFAULT"
_Z18infiniteLoopKernelv:
.text._Z18infiniteLoopKernelv:
[----:B------:R-:W0:Y:S01]  /*0000*/  LDC R1, c[0x0][0x37c] ;  /* 0x0000df00ff017b82 */ /* 0x000e220000000800 */
[----:B------:R-:W1:Y:S01]  /*0010*/  S2R R8, SR_TID.X ;  /* 0x0000000000087919 */ /* 0x000e620000002100 */
[----:B0-----:R-:W-:Y:S01]  /*0020*/  VIADD R1, R1, 0xfffffff8 ;  /* 0xfffffff801017836 */ /* 0x001fe20000000000 */
[----:B------:R-:W-:Y:S01]  /*0030*/  MOV R0, 0x0 ;  /* 0x0000000000007802 */ /* 0x000fe20000000f00 */
[----:B------:R-:W0:Y:S04]  /*0040*/  LDCU UR4, c[0x0][0x2f8] ;  /* 0x00005f00ff0477ac */ /* 0x000e280008000800 */
[----:B------:R2:W3:Y:S01]  /*0050*/  LDC.64 R2, c[0x4][R0] ;  /* 0x0100000000027b82 */ /* 0x0004e20000000a00 */
[----:B------:R-:W4:Y:S01]  /*0060*/  LDCU.64 UR6, c[0x4][0x8] ;  /* 0x01000100ff0677ac */ /* 0x000f220008000a00 */
[----:B------:R-:W5:Y:S01]  /*0070*/  LDCU UR5, c[0x0][0x2fc] ;  /* 0x00005f80ff0577ac */ /* 0x000f620008000800 */
[----:B0-----:R-:W-:Y:S01]  /*0080*/  IADD3 R6, P0, PT, R1, UR4, RZ ;  /* 0x0000000401067c10 */ /* 0x001fe2000ff1e0ff */
[----:B----4-:R-:W-:Y:S01]  /*0090*/  IMAD.U32 R4, RZ, RZ, UR6 ;  /* 0x00000006ff047e24 */ /* 0x010fe2000f8e00ff */
[----:B------:R-:W-:-:S03]  /*00a0*/  MOV R5, UR7 ;  /* 0x0000000700057c02 */ /* 0x000fc60008000f00 */
[----:B-----5:R-:W-:Y:S01]  /*00b0*/  IMAD.X R7, RZ, RZ, UR5, P0 ;  /* 0x00000005ff077e24 */ /* 0x020fe200080e06ff */
[----:B-1----:R2:W-:Y:S07]  /*00c0*/  STL [R1], R8 ;  /* 0x0000000801007387 */ /* 0x0025ee0000100800 */
[----:B------:R-:W-:-:S07]  /*00d0*/  LEPC R20, `(.L_x_0) ;  /* 0x000000001014794e */ /* 0x000fce0000000000 */
[----:B--23--:R-:W-:Y:S05]  /*00e0*/  CALL.ABS.NOINC R2 ;  /* 0x0000000002007343 */ /* 0x00cfea0003c00000 */
.L_x_0:
[----:B------:R-:W-:Y:S05]  /*00f0*/  EXIT ;  /* 0x000000000000794d */ /* 0x000fea0003800000 */
.L_x_1:
[----:B------:R-:W-:-:S00]  /*0100*/  BRA `(.L_x_1) ;  /* 0xfffffffc00fc7947 */ /* 0x000fc0000383ffff */
[----:B------:R-:W-:-:S00]  /*0110*/  NOP ;  /* 0x0000000000007918 */ /* 0x000fc00000000000 */
        /* <DEDUP_REMOVED lines=14> */
.L_x_2:


//--------------------- .nv.global.init           --------------------------
	.section	.nv.global.init,"aw",@progbits
.nv.global.init:
	.type		$str,@object
	.size		$str,(.L_0 - $str)
$str:
        /*0000*/ 	.byte	0x54, 0x68, 0x72, 0x65, 0x61, 0x64, 0x20, 0x25, 0x64, 0x20, 0x66, 0x69, 0x6e, 0x69, 0x73, 0x68
        /*0010*/ 	.byte	0x65, 0x64, 0x0a, 0x00
.L_0:


//--------------------- .nv.shared.reserved.0     --------------------------
	.section	.nv.shared.reserved.0,"aw",@nobits
	.weak		__nv_reservedSMEM_offset_0_alias
	.size		__nv_reservedSMEM_offset_0_alias, 0, 64
	.other		__nv_reservedSMEM_offset_0_alias,@"STO_CUDA_RESERVED_SHARED STV_DEFAULT"
__nv_reservedSMEM_offset_0_alias:
	.zero		0
	.zero		64


//--------------------- .nv.constant0._Z18infiniteLoopKernelv --------------------------
	.section	.nv.constant0._Z18infiniteLoopKernelv,"a",@progbits
	.sectionflags	@""
	.align	4
.nv.constant0._Z18infiniteLoopKernelv:
	.zero		896


//--------------------- SYMBOLS --------------------------

	.type		.nv.reservedSmem.offset0,@object
	.size		.nv.reservedSmem.offset0,0x4
	.type		vprintf,@function
